//
// Generated by NVIDIA NVVM Compiler
//
// Compiler Build ID: CL-36424714
// Cuda compilation tools, release 13.0, V13.0.88
// Based on NVVM 20.0.0
//

.version 9.0
.target sm_100
.address_size 64

	// .globl	_Z7maxPolydPddiS_

.visible .entry _Z7maxPolydPddiS_(
	.param .f64 _Z7maxPolydPddiS__param_0,
	.param .u64 .ptr .align 1 _Z7maxPolydPddiS__param_1,
	.param .f64 _Z7maxPolydPddiS__param_2,
	.param .u32 _Z7maxPolydPddiS__param_3,
	.param .u64 .ptr .align 1 _Z7maxPolydPddiS__param_4
)
{
	.reg .pred 	%p<4>;
	.reg .b32 	%r<6>;
	.reg .b64 	%rd<9>;
	.reg .b64 	%fd<15>;

	ld.param.f64 	%fd14, [_Z7maxPolydPddiS__param_0];
	ld.param.u64 	%rd1, [_Z7maxPolydPddiS__param_1];
	ld.param.f64 	%fd6, [_Z7maxPolydPddiS__param_2];
	ld.param.u32 	%r2, [_Z7maxPolydPddiS__param_3];
	ld.param.u64 	%rd2, [_Z7maxPolydPddiS__param_4];
	mov.u32 	%r3, %ctaid.x;
	mov.u32 	%r4, %ntid.x;
	mov.u32 	%r5, %tid.x;
	mad.lo.s32 	%r1, %r3, %r4, %r5;
	setp.ge.s32 	%p1, %r1, %r2;
	@%p1 bra 	$L__BB0_5;
	add.f64 	%fd7, %fd6, 0d3FF0000000000000;
	setp.leu.f64 	%p2, %fd7, %fd6;
	@%p2 bra 	$L__BB0_4;
	cvta.to.global.u64 	%rd3, %rd1;
	mul.wide.s32 	%rd4, %r1, 8;
	add.s64 	%rd5, %rd3, %rd4;
	ld.global.f64 	%fd8, [%rd5];
	add.f64 	%fd1, %fd8, %fd8;
	mov.f64 	%fd13, %fd14;
$L__BB0_3:
	fma.rn.f64 	%fd9, %fd13, %fd1, 0d4002666666666666;
	div.rn.f64 	%fd10, %fd9, %fd1;
	sub.f64 	%fd14, %fd13, %fd10;
	sub.f64 	%fd11, %fd14, %fd13;
	abs.f64 	%fd12, %fd11;
	setp.gt.f64 	%p3, %fd12, %fd6;
	mov.f64 	%fd13, %fd14;
	@%p3 bra 	$L__BB0_3;
$L__BB0_4:
	cvta.to.global.u64 	%rd6, %rd2;
	mul.wide.s32 	%rd7, %r1, 8;
	add.s64 	%rd8, %rd6, %rd7;
	st.global.f64 	[%rd8], %fd14;
$L__BB0_5:
	ret;

}


// ===== COMPILED SASS (sm_100) =====

	.target	sm_100

	.elftype	@"ET_EXEC"


//--------------------- .note.nv.tkinfo           --------------------------
	.section	.note.nv.tkinfo,"",@"SHT_NOTE"
	.sectionflags	@"SHF_NOTE_NV_TKINFO"
	.tkinfo
        /*0018*/ 	.word	0x00000002
        /*0030*/ 	.string	""
        /*0030*/ 	.string	"ptxas"
        /*0030*/ 	.string	"Cuda compilation tools, release 13.0, V13.0.88"
        /*0030*/ 	.string	"Build cuda_13.0.r13.0/compiler.36424714_0"
        /*0030*/ 	.string	"-arch sm_100 -m 64 "



//--------------------- .note.nv.cuinfo           --------------------------
	.section	.note.nv.cuinfo,"",@"SHT_NOTE"
	.sectionflags	@"SHF_NOTE_NV_CUINFO"
        /*0018*/ 	.short	0x0002
        /*001a*/ 	.short	0x0064
        /*001c*/ 	.short	0x0082
	.zero		2


//--------------------- .nv.info                  --------------------------
	.section	.nv.info,"",@"SHT_CUDA_INFO"
	.align	4


	//----- nvinfo : EIATTR_REGCOUNT
	.align		4
        /*0000*/ 	.byte	0x04, 0x2f
        /*0002*/ 	.short	(.L_1 - .L_0)
	.align		4
.L_0:
        /*0004*/ 	.word	index@(_Z7maxPolydPddiS_)
        /*0008*/ 	.word	0x0000001a


	//----- nvinfo : EIATTR_FRAME_SIZE
	.align		4
.L_1:
        /*000c*/ 	.byte	0x04, 0x11
        /*000e*/ 	.short	(.L_3 - .L_2)
	.align		4
.L_2:
        /*0010*/ 	.word	index@($__internal_0_$__cuda_sm20_div_rn_f64_full)
        /*0014*/ 	.word	0x00000000


	//----- nvinfo : EIATTR_FRAME_SIZE
	.align		4
.L_3:
        /*0018*/ 	.byte	0x04, 0x11
        /*001a*/ 	.short	(.L_5 - .L_4)
	.align		4
.L_4:
        /*001c*/ 	.word	index@(_Z7maxPolydPddiS_)
        /*0020*/ 	.word	0x00000000


	//----- nvinfo : EIATTR_MIN_STACK_SIZE
	.align		4
.L_5:
        /*0024*/ 	.byte	0x04, 0x12
        /*0026*/ 	.short	(.L_7 - .L_6)
	.align		4
.L_6:
        /*0028*/ 	.word	index@(_Z7maxPolydPddiS_)
        /*002c*/ 	.word	0x00000000
.L_7:


//--------------------- .nv.compat                --------------------------
	.section	.nv.compat,"",@"SHT_CUDA_COMPAT_INFO"
	.align	4
        /*0000*/ 	.byte	0x02, 0x09, 0x00, 0x00, 0x02, 0x02, 0x01, 0x00, 0x02, 0x05, 0x05, 0x00, 0x03, 0x07, 0x01, 0x01
        /*0010*/ 	.byte	0x02, 0x03, 0x00, 0x00, 0x02, 0x06, 0x01, 0x00, 0x04, 0x0b, 0x08, 0x00, 0x01, 0x00, 0x00, 0x00
        /*0020*/ 	.byte	0x00, 0x00, 0x00, 0x00


//--------------------- .nv.info._Z7maxPolydPddiS_ --------------------------
	.section	.nv.info._Z7maxPolydPddiS_,"",@"SHT_CUDA_INFO"
	.sectionflags	@""
	.align	4


	//----- nvinfo : EIATTR_CUDA_API_VERSION
	.align		4
        /*0000*/ 	.byte	0x04, 0x37
        /*0002*/ 	.short	(.L_9 - .L_8)
.L_8:
        /*0004*/ 	.word	0x00000082


	//----- nvinfo : EIATTR_KPARAM_INFO
	.align		4
.L_9:
        /*0008*/ 	.byte	0x04, 0x17
        /*000a*/ 	.short	(.L_11 - .L_10)
.L_10:
        /*000c*/ 	.word	0x00000000
        /*0010*/ 	.short	0x0004
        /*0012*/ 	.short	0x0020
        /*0014*/ 	.byte	0x00, 0xf5, 0x21, 0x00


	//----- nvinfo : EIATTR_KPARAM_INFO
	.align		4
.L_11:
        /*0018*/ 	.byte	0x04, 0x17
        /*001a*/ 	.short	(.L_13 - .L_12)
.L_12:
        /*001c*/ 	.word	0x00000000
        /*0020*/ 	.short	0x0003
        /*0022*/ 	.short	0x0018
        /*0024*/ 	.byte	0x00, 0xf0, 0x11, 0x00


	//----- nvinfo : EIATTR_KPARAM_INFO
	.align		4
.L_13:
        /*0028*/ 	.byte	0x04, 0x17
        /*002a*/ 	.short	(.L_15 - .L_14)
.L_14:
        /*002c*/ 	.word	0x00000000
        /*0030*/ 	.short	0x0002
        /*0032*/ 	.short	0x0010
        /*0034*/ 	.byte	0x00, 0xf0, 0x21, 0x00


	//----- nvinfo : EIATTR_KPARAM_INFO
	.align		4
.L_15:
        /*0038*/ 	.byte	0x04, 0x17
        /*003a*/ 	.short	(.L_17 - .L_16)
.L_16:
        /*003c*/ 	.word	0x00000000
        /*0040*/ 	.short	0x0001
        /*0042*/ 	.short	0x0008
        /*0044*/ 	.byte	0x00, 0xf5, 0x21, 0x00


	//----- nvinfo : EIATTR_KPARAM_INFO
	.align		4
.L_17:
        /*0048*/ 	.byte	0x04, 0x17
        /*004a*/ 	.short	(.L_19 - .L_18)
.L_18:
        /*004c*/ 	.word	0x00000000
        /*0050*/ 	.short	0x0000
        /*0052*/ 	.short	0x0000
        /*0054*/ 	.byte	0x00, 0xf0, 0x21, 0x00


	//----- nvinfo : EIATTR_SPARSE_MMA_MASK
	.align		4
.L_19:
        /*0058*/ 	.byte	0x03, 0x50
        /*005a*/ 	.short	0x0000


	//----- nvinfo : EIATTR_MAXREG_COUNT
	.align		4
        /*005c*/ 	.byte	0x03, 0x1b
        /*005e*/ 	.short	0x00ff


	//----- nvinfo : EIATTR_MERCURY_ISA_VERSION
	.align		4
        /*0060*/ 	.byte	0x03, 0x5f
        /*0062*/ 	.short	0x0101


	//----- nvinfo : EIATTR_VRC_CTA_INIT_COUNT
	.align		4
        /*0064*/ 	.byte	0x02, 0x4a
	.zero		1
	.zero		1


	//----- nvinfo : EIATTR_EXIT_INSTR_OFFSETS
	.align		4
        /*0068*/ 	.byte	0x04, 0x1c
        /*006a*/ 	.short	(.L_21 - .L_20)


	//   ....[0]....
.L_20:
        /*006c*/ 	.word	0x00000070


	//   ....[1]....
        /*0070*/ 	.word	0x00000370


	//----- nvinfo : EIATTR_CRS_STACK_SIZE
	.align		4
.L_21:
        /*0074*/ 	.byte	0x04, 0x1e
        /*0076*/ 	.short	(.L_23 - .L_22)
.L_22:
        /*0078*/ 	.word	0x00000000


	//----- nvinfo : EIATTR_CBANK_PARAM_SIZE
	.align		4
.L_23:
        /*007c*/ 	.byte	0x03, 0x19
        /*007e*/ 	.short	0x0028


	//----- nvinfo : EIATTR_PARAM_CBANK
	.align		4
        /*0080*/ 	.byte	0x04, 0x0a
        /*0082*/ 	.short	(.L_25 - .L_24)
	.align		4
.L_24:
        /*0084*/ 	.word	index@(.nv.constant0._Z7maxPolydPddiS_)
        /*0088*/ 	.short	0x0380
        /*008a*/ 	.short	0x0028


	//----- nvinfo : EIATTR_SW_WAR
	.align		4
.L_25:
        /*008c*/ 	.byte	0x04, 0x36
        /*008e*/ 	.short	(.L_27 - .L_26)
.L_26:
        /*0090*/ 	.word	0x00000008
.L_27:


//--------------------- .nv.callgraph             --------------------------
	.section	.nv.callgraph,"",@"SHT_CUDA_CALLGRAPH"
	.align	4
	.sectionentsize	8
	.align		4
        /*0000*/ 	.word	0x00000000
	.align		4
        /*0004*/ 	.word	0xffffffff
	.align		4
        /*0008*/ 	.word	0x00000000
	.align		4
        /*000c*/ 	.word	0xfffffffe
	.align		4
        /*0010*/ 	.word	0x00000000
	.align		4
        /*0014*/ 	.word	0xfffffffd
	.align		4
        /*0018*/ 	.word	0x00000000
	.align		4
        /*001c*/ 	.word	0xfffffffc


//--------------------- .text._Z7maxPolydPddiS_   --------------------------
	.section	.text._Z7maxPolydPddiS_,"ax",@progbits
	.align	128
        .global         _Z7maxPolydPddiS_
        .type           _Z7maxPolydPddiS_,@function
        .size           _Z7maxPolydPddiS_,(.L_x_10 - _Z7maxPolydPddiS_)
        .other          _Z7maxPolydPddiS_,@"STO_CUDA_ENTRY STV_DEFAULT"
_Z7maxPolydPddiS_:
.text._Z7maxPolydPddiS_:
[----:B------:R-:W-:Y:S01]  /*0000*/  LDC R1, c[0x0][0x37c] ;  /* 0x0000df00ff017b82 */ /* 0x000fe20000000800 */
[----:B------:R-:W0:Y:S07]  /*0010*/  S2R R3, SR_TID.X ;  /* 0x0000000000037919 */ /* 0x000e2e0000002100 */
[----:B------:R-:W0:Y:S01]  /*0020*/  S2UR UR4, SR_CTAID.X ;  /* 0x00000000000479c3 */ /* 0x000e220000002500 */
[----:B------:R-:W1:Y:S07]  /*0030*/  LDCU UR5, c[0x0][0x398] ;  /* 0x00007300ff0577ac */ /* 0x000e6e0008000800 */
[----:B------:R-:W0:Y:S02]  /*0040*/  LDC R0, c[0x0][0x360] ;  /* 0x0000d800ff007b82 */ /* 0x000e240000000800 */
[----:B0-----:R-:W-:-:S05]  /*0050*/  IMAD R0, R0, UR4, R3 ;  /* 0x0000000400007c24 */ /* 0x001fca000f8e0203 */
[----:B-1----:R-:W-:-:S13]  /*0060*/  ISETP.GE.AND P0, PT, R0, UR5, PT ;  /* 0x0000000500007c0c */ /* 0x002fda000bf06270 */
[----:B------:R-:W-:Y:S05]  /*0070*/  @P0 EXIT ;  /* 0x000000000000094d */ /* 0x000fea0003800000 */
[----:B------:R-:W0:Y:S01]  /*0080*/  LDC.64 R4, c[0x0][0x390] ;  /* 0x0000e400ff047b82 */ /* 0x000e220000000a00 */
[----:B------:R-:W1:Y:S01]  /*0090*/  LDCU.64 UR6, c[0x0][0x380] ;  /* 0x00007000ff0677ac */ /* 0x000e620008000a00 */
[----:B------:R-:W2:Y:S01]  /*00a0*/  LDCU.64 UR4, c[0x0][0x358] ;  /* 0x00006b00ff0477ac */ /* 0x000ea20008000a00 */
[----:B0-----:R-:W-:-:S08]  /*00b0*/  DADD R2, R4, 1 ;  /* 0x3ff0000004027429 */ /* 0x001fd00000000000 */
[----:B------:R-:W-:Y:S01]  /*00c0*/  DSETP.GT.AND P0, PT, R2, R4, PT ;  /* 0x000000040200722a */ /* 0x000fe20003f04000 */
[----:B-1----:R-:W-:Y:S02]  /*00d0*/  IMAD.U32 R2, RZ, RZ, UR6 ;  /* 0x00000006ff027e24 */ /* 0x002fe4000f8e00ff */
[----:B------:R-:W-:-:S11]  /*00e0*/  IMAD.U32 R3, RZ, RZ, UR7 ;  /* 0x00000007ff037e24 */ /* 0x000fd6000f8e00ff */
[----:B--2---:R-:W-:Y:S05]  /*00f0*/  @!P0 BRA `(.L_x_0) ;  /* 0x0000000000908947 */ /* 0x004fea0003800000 */
[----:B------:R-:W0:Y:S01]  /*0100*/  LDC.64 R2, c[0x0][0x388] ;  /* 0x0000e200ff027b82 */ /* 0x000e220000000a00 */
[----:B------:R-:W1:Y:S01]  /*0110*/  LDCU.64 UR8, c[0x0][0x390] ;  /* 0x00007200ff0877ac */ /* 0x000e620008000a00 */
[----:B0-----:R-:W-:-:S06]  /*0120*/  IMAD.WIDE R2, R0, 0x8, R2 ;  /* 0x0000000800027825 */ /* 0x001fcc00078e0202 */
[----:B------:R-:W2:Y:S01]  /*0130*/  LDG.E.64 R2, desc[UR4][R2.64] ;  /* 0x0000000402027981 */ /* 0x000ea2000c1e1b00 */
[----:B------:R-:W-:Y:S01]  /*0140*/  BSSY.RECONVERGENT B0, `(.L_x_0) ;  /* 0x000001f000007945 */ /* 0x000fe20003800200 */
[----:B------:R-:W-:Y:S02]  /*0150*/  IMAD.U32 R4, RZ, RZ, UR6 ;  /* 0x00000006ff047e24 */ /* 0x000fe4000f8e00ff */
[----:B------:R-:W-:Y:S01]  /*0160*/  IMAD.U32 R5, RZ, RZ, UR7 ;  /* 0x00000007ff057e24 */ /* 0x000fe2000f8e00ff */
[----:B-12---:R-:W-:-:S11]  /*0170*/  DADD R6, R2, R2 ;  /* 0x0000000002067229 */ /* 0x006fd60000000002 */
.L_x_3:
[----:B------:R-:W0:Y:S01]  /*0180*/  MUFU.RCP64H R3, R7 ;  /* 0x0000000700037308 */ /* 0x000e220000001800 */
[----:B------:R-:W-:Y:S01]  /*0190*/  IMAD.MOV.U32 R2, RZ, RZ, 0x1 ;  /* 0x00000001ff027424 */ /* 0x000fe200078e00ff */
[----:B------:R-:W-:Y:S01]  /*01a0*/  UMOV UR6, 0x66666666 ;  /* 0x6666666600067882 */ /* 0x000fe20000000000 */
[----:B------:R-:W-:Y:S01]  /*01b0*/  UMOV UR7, 0x40026666 ;  /* 0x4002666600077882 */ /* 0x000fe20000000000 */
[----:B------:R-:W-:Y:S01]  /*01c0*/  BSSY.RECONVERGENT B1, `(.L_x_1) ;  /* 0x0000010000017945 */ /* 0x000fe20003800200 */
[----:B------:R-:W-:-:S10]  /*01d0*/  DFMA R10, R6, R4, UR6 ;  /* 0x00000006060a7e2b */ /* 0x000fd40008000004 */
[----:B------:R-:W-:Y:S01]  /*01e0*/  FSETP.GEU.AND P1, PT, |R11|, 6.5827683646048100446e-37, PT ;  /* 0x036000000b00780b */ /* 0x000fe20003f2e200 */
[----:B0-----:R-:W-:-:S08]  /*01f0*/  DFMA R8, -R6, R2, 1 ;  /* 0x3ff000000608742b */ /* 0x001fd00000000102 */
[----:B------:R-:W-:-:S08]  /*0200*/  DFMA R8, R8, R8, R8 ;  /* 0x000000080808722b */ /* 0x000fd00000000008 */
[----:B------:R-:W-:-:S08]  /*0210*/  DFMA R8, R2, R8, R2 ;  /* 0x000000080208722b */ /* 0x000fd00000000002 */
[----:B------:R-:W-:-:S08]  /*0220*/  DFMA R2, -R6, R8, 1 ;  /* 0x3ff000000602742b */ /* 0x000fd00000000108 */
[----:B------:R-:W-:-:S08]  /*0230*/  DFMA R2, R8, R2, R8 ;  /* 0x000000020802722b */ /* 0x000fd00000000008 */
[----:B------:R-:W-:-:S08]  /*0240*/  DMUL R8, R10, R2 ;  /* 0x000000020a087228 */ /* 0x000fd00000000000 */
[----:B------:R-:W-:-:S08]  /*0250*/  DFMA R12, -R6, R8, R10 ;  /* 0x00000008060c722b */ /* 0x000fd0000000010a */
[----:B------:R-:W-:-:S10]  /*0260*/  DFMA R2, R2, R12, R8 ;  /* 0x0000000c0202722b */ /* 0x000fd40000000008 */
[----:B------:R-:W-:-:S05]  /*0270*/  FFMA R8, RZ, R7, R3 ;  /* 0x00000007ff087223 */ /* 0x000fca0000000003 */
[----:B------:R-:W-:-:S13]  /*0280*/  FSETP.GT.AND P0, PT, |R8|, 1.469367938527859385e-39, PT ;  /* 0x001000000800780b */ /* 0x000fda0003f04200 */
[----:B------:R-:W-:Y:S05]  /*0290*/  @P0 BRA P1, `(.L_x_2) ;  /* 0x0000000000080947 */ /* 0x000fea0000800000 */
[----:B------:R-:W-:-:S07]  /*02a0*/  MOV R12, 0x2c0 ;  /* 0x000002c0000c7802 */ /* 0x000fce0000000f00 */
[----:B------:R-:W-:Y:S05]  /*02b0*/  CALL.REL.NOINC `($__internal_0_$__cuda_sm20_div_rn_f64_full) ;  /* 0x0000000000307944 */ /* 0x000fea0003c00000 */
.L_x_2:
[----:B------:R-:W-:Y:S05]  /*02c0*/  BSYNC.RECONVERGENT B1 ;  /* 0x0000000000017941 */ /* 0x000fea0003800200 */
.L_x_1:
[----:B------:R-:W-:-:S08]  /*02d0*/  DADD R2, -R2, R4 ;  /* 0x0000000002027229 */ /* 0x000fd00000000104 */
[----:B------:R-:W-:-:S08]  /*02e0*/  DADD R4, R2, -R4 ;  /* 0x0000000002047229 */ /* 0x000fd00000000804 */
[----:B------:R-:W-:Y:S01]  /*02f0*/  DSETP.GT.AND P0, PT, |R4|, UR8, PT ;  /* 0x0000000804007e2a */ /* 0x000fe2000bf04200 */
[----:B------:R-:W-:Y:S02]  /*0300*/  IMAD.MOV.U32 R4, RZ, RZ, R2 ;  /* 0x000000ffff047224 */ /* 0x000fe400078e0002 */
[----:B------:R-:W-:-:S11]  /*0310*/  IMAD.MOV.U32 R5, RZ, RZ, R3 ;  /* 0x000000ffff057224 */ /* 0x000fd600078e0003 */
[----:B------:R-:W-:Y:S05]  /*0320*/  @P0 BRA `(.L_x_3) ;  /* 0xfffffffc00940947 */ /* 0x000fea000383ffff */
[----:B------:R-:W-:Y:S05]  /*0330*/  BSYNC.RECONVERGENT B0 ;  /* 0x0000000000007941 */ /* 0x000fea0003800200 */
.L_x_0:
[----:B------:R-:W0:Y:S02]  /*0340*/  LDC.64 R4, c[0x0][0x3a0] ;  /* 0x0000e800ff047b82 */ /* 0x000e240000000a00 */
[----:B0-----:R-:W-:-:S05]  /*0350*/  IMAD.WIDE R4, R0, 0x8, R4 ;  /* 0x0000000800047825 */ /* 0x001fca00078e0204 */
[----:B------:R-:W-:Y:S01]  /*0360*/  STG.E.64 desc[UR4][R4.64], R2 ;  /* 0x0000000204007986 */ /* 0x000fe2000c101b04 */
[----:B------:R-:W-:Y:S05]  /*0370*/  EXIT ;  /* 0x000000000000794d */ /* 0x000fea0003800000 */
        .weak           $__internal_0_$__cuda_sm20_div_rn_f64_full
        .type           $__internal_0_$__cuda_sm20_div_rn_f64_full,@function
        .size           $__internal_0_$__cuda_sm20_div_rn_f64_full,(.L_x_10 - $__internal_0_$__cuda_sm20_div_rn_f64_full)
$__internal_0_$__cuda_sm20_div_rn_f64_full:
[C---:B------:R-:W-:Y:S01]  /*0380*/  FSETP.GEU.AND P0, PT, |R7|.reuse, 1.469367938527859385e-39, PT ;  /* 0x001000000700780b */ /* 0x040fe20003f0e200 */
[----:B------:R-:W-:Y:S01]  /*0390*/  IMAD.MOV.U32 R16, RZ, RZ, 0x1 ;  /* 0x00000001ff107424 */ /* 0x000fe200078e00ff */
[----:B------:R-:W-:Y:S01]  /*03a0*/  LOP3.LUT R8, R7, 0x800fffff, RZ, 0xc0, !PT ;  /* 0x800fffff07087812 */ /* 0x000fe200078ec0ff */
[----:B------:R-:W-:Y:S01]  /*03b0*/  BSSY.RECONVERGENT B2, `(.L_x_4) ;  /* 0x0000055000027945 */ /* 0x000fe20003800200 */
[C---:B------:R-:W-:Y:S02]  /*03c0*/  FSETP.GEU.AND P2, PT, |R11|.reuse, 1.469367938527859385e-39, PT ;  /* 0x001000000b00780b */ /* 0x040fe40003f4e200 */
[----:B------:R-:W-:Y:S01]  /*03d0*/  LOP3.LUT R9, R8, 0x3ff00000, RZ, 0xfc, !PT ;  /* 0x3ff0000008097812 */ /* 0x000fe200078efcff */
[----:B------:R-:W-:Y:S01]  /*03e0*/  IMAD.MOV.U32 R8, RZ, RZ, R6 ;  /* 0x000000ffff087224 */ /* 0x000fe200078e0006 */
[----:B------:R-:W-:Y:S02]  /*03f0*/  LOP3.LUT R13, R11, 0x7ff00000, RZ, 0xc0, !PT ;  /* 0x7ff000000b0d7812 */ /* 0x000fe400078ec0ff */
[----:B------:R-:W-:-:S03]  /*0400*/  LOP3.LUT R20, R7, 0x7ff00000, RZ, 0xc0, !PT ;  /* 0x7ff0000007147812 */ /* 0x000fc600078ec0ff */
[----:B------:R-:W-:Y:S01]  /*0410*/  @!P0 DMUL R8, R6, 8.98846567431157953865e+307 ;  /* 0x7fe0000006088828 */ /* 0x000fe20000000000 */
[----:B------:R-:W-:-:S03]  /*0420*/  ISETP.GE.U32.AND P1, PT, R13, R20, PT ;  /* 0x000000140d00720c */ /* 0x000fc60003f26070 */
[----:B------:R-:W-:Y:S01]  /*0430*/  @!P2 LOP3.LUT R14, R7, 0x7ff00000, RZ, 0xc0, !PT ;  /* 0x7ff00000070ea812 */ /* 0x000fe200078ec0ff */
[----:B------:R-:W-:Y:S01]  /*0440*/  @!P2 IMAD.MOV.U32 R22, RZ, RZ, RZ ;  /* 0x000000ffff16a224 */ /* 0x000fe200078e00ff */
[----:B------:R-:W0:Y:S02]  /*0450*/  MUFU.RCP64H R17, R9 ;  /* 0x0000000900117308 */ /* 0x000e240000001800 */
[----:B------:R-:W-:Y:S01]  /*0460*/  @!P2 ISETP.GE.U32.AND P3, PT, R13, R14, PT ;  /* 0x0000000e0d00a20c */ /* 0x000fe20003f66070 */
[----:B------:R-:W-:-:S05]  /*0470*/  IMAD.MOV.U32 R14, RZ, RZ, 0x1ca00000 ;  /* 0x1ca00000ff0e7424 */ /* 0x000fca00078e00ff */
[----:B------:R-:W-:-:S04]  /*0480*/  @!P2 SEL R15, R14, 0x63400000, !P3 ;  /* 0x634000000e0fa807 */ /* 0x000fc80005800000 */
[----:B------:R-:W-:-:S04]  /*0490*/  @!P2 LOP3.LUT R15, R15, 0x80000000, R11, 0xf8, !PT ;  /* 0x800000000f0fa812 */ /* 0x000fc800078ef80b */
[----:B------:R-:W-:Y:S01]  /*04a0*/  @!P2 LOP3.LUT R23, R15, 0x100000, RZ, 0xfc, !PT ;  /* 0x001000000f17a812 */ /* 0x000fe200078efcff */
[----:B0-----:R-:W-:-:S08]  /*04b0*/  DFMA R2, R16, -R8, 1 ;  /* 0x3ff000001002742b */ /* 0x001fd00000000808 */
[----:B------:R-:W-:-:S08]  /*04c0*/  DFMA R2, R2, R2, R2 ;  /* 0x000000020202722b */ /* 0x000fd00000000002 */
[----:B------:R-:W-:Y:S01]  /*04d0*/  DFMA R16, R16, R2, R16 ;  /* 0x000000021010722b */ /* 0x000fe20000000010 */
[----:B------:R-:W-:Y:S01]  /*04e0*/  SEL R3, R14, 0x63400000, !P1 ;  /* 0x634000000e037807 */ /* 0x000fe20004800000 */
[----:B------:R-:W-:-:S03]  /*04f0*/  IMAD.MOV.U32 R2, RZ, RZ, R10 ;  /* 0x000000ffff027224 */ /* 0x000fc600078e000a */
[----:B------:R-:W-:-:S03]  /*0500*/  LOP3.LUT R3, R3, 0x800fffff, R11, 0xf8, !PT ;  /* 0x800fffff03037812 */ /* 0x000fc600078ef80b */
[----:B------:R-:W-:-:S03]  /*0510*/  DFMA R18, R16, -R8, 1 ;  /* 0x3ff000001012742b */ /* 0x000fc60000000808 */
[----:B------:R-:W-:Y:S01]  /*0520*/  @!P2 DFMA R2, R2, 2, -R22 ;  /* 0x400000000202a82b */ /* 0x000fe20000000816 */
[----:B------:R-:W-:-:S04]  /*0530*/  IMAD.MOV.U32 R22, RZ, RZ, R13 ;  /* 0x000000ffff167224 */ /* 0x000fc800078e000d */
[----:B------:R-:W-:Y:S01]  /*0540*/  DFMA R16, R16, R18, R16 ;  /* 0x000000121010722b */ /* 0x000fe20000000010 */
[----:B------:R-:W-:Y:S01]  /*0550*/  IMAD.MOV.U32 R23, RZ, RZ, R20 ;  /* 0x000000ffff177224 */ /* 0x000fe200078e0014 */
[----:B------:R-:W-:-:S03]  /*0560*/  @!P0 LOP3.LUT R23, R9, 0x7ff00000, RZ, 0xc0, !PT ;  /* 0x7ff0000009178812 */ /* 0x000fc600078ec0ff */
[----:B------:R-:W-:-:S03]  /*0570*/  @!P2 LOP3.LUT R22, R3, 0x7ff00000, RZ, 0xc0, !PT ;  /* 0x7ff000000316a812 */ /* 0x000fc600078ec0ff */
[----:B------:R-:W-:Y:S02]  /*0580*/  DMUL R18, R16, R2 ;  /* 0x0000000210127228 */ /* 0x000fe40000000000 */
[----:B------:R-:W-:-:S05]  /*0590*/  VIADD R15, R22, 0xffffffff ;  /* 0xffffffff160f7836 */ /* 0x000fca0000000000 */
[----:B------:R-:W-:Y:S01]  /*05a0*/  ISETP.GT.U32.AND P0, PT, R15, 0x7feffffe, PT ;  /* 0x7feffffe0f00780c */ /* 0x000fe20003f04070 */
[----:B------:R-:W-:Y:S01]  /*05b0*/  VIADD R15, R23, 0xffffffff ;  /* 0xffffffff170f7836 */ /* 0x000fe20000000000 */
[----:B------:R-:W-:-:S04]  /*05c0*/  DFMA R20, R18, -R8, R2 ;  /* 0x800000081214722b */ /* 0x000fc80000000002 */
[----:B------:R-:W-:-:S04]  /*05d0*/  ISETP.GT.U32.OR P0, PT, R15, 0x7feffffe, P0 ;  /* 0x7feffffe0f00780c */ /* 0x000fc80000704470 */
[----:B------:R-:W-:-:S09]  /*05e0*/  DFMA R16, R16, R20, R18 ;  /* 0x000000141010722b */ /* 0x000fd20000000012 */
[----:B------:R-:W-:Y:S05]  /*05f0*/  @P0 BRA `(.L_x_5) ;  /* 0x00000000006c0947 */ /* 0x000fea0003800000 */
[----:B------:R-:W-:-:S04]  /*0600*/  LOP3.LUT R18, R7, 0x7ff00000, RZ, 0xc0, !PT ;  /* 0x7ff0000007127812 */ /* 0x000fc800078ec0ff */
[CC--:B------:R-:W-:Y:S02]  /*0610*/  VIADDMNMX R10, R13.reuse, -R18.reuse, 0xb9600000, !PT ;  /* 0xb96000000d0a7446 */ /* 0x0c0fe40007800912 */
[----:B------:R-:W-:Y:S01]  /*0620*/  ISETP.GE.U32.AND P0, PT, R13, R18, PT ;  /* 0x000000120d00720c */ /* 0x000fe20003f06070 */
[----:B------:R-:W-:Y:S01]  /*0630*/  IMAD.MOV.U32 R18, RZ, RZ, RZ ;  /* 0x000000ffff127224 */ /* 0x000fe200078e00ff */
[----:B------:R-:W-:Y:S02]  /*0640*/  VIMNMX R10, PT, PT, R10, 0x46a00000, PT ;  /* 0x46a000000a0a7848 */ /* 0x000fe40003fe0100 */
[----:B------:R-:W-:-:S05]  /*0650*/  SEL R11, R14, 0x63400000, !P0 ;  /* 0x634000000e0b7807 */ /* 0x000fca0004000000 */
[----:B------:R-:W-:-:S04]  /*0660*/  IMAD.IADD R10, R10, 0x1, -R11 ;  /* 0x000000010a0a7824 */ /* 0x000fc800078e0a0b */
[----:B------:R-:W-:-:S06]  /*0670*/  VIADD R19, R10, 0x7fe00000 ;  /* 0x7fe000000a137836 */ /* 0x000fcc0000000000 */
[----:B------:R-:W-:-:S10]  /*0680*/  DMUL R14, R16, R18 ;  /* 0x00000012100e7228 */ /* 0x000fd40000000000 */
[----:B------:R-:W-:-:S13]  /*0690*/  FSETP.GTU.AND P0, PT, |R15|, 1.469367938527859385e-39, PT ;  /* 0x001000000f00780b */ /* 0x000fda0003f0c200 */
[----:B------:R-:W-:Y:S05]  /*06a0*/  @P0 BRA `(.L_x_6) ;  /* 0x0000000000940947 */ /* 0x000fea0003800000 */
[----:B------:R-:W-:Y:S01]  /*06b0*/  DFMA R2, R16, -R8, R2 ;  /* 0x800000081002722b */ /* 0x000fe20000000002 */
[----:B------:R-:W-:-:S09]  /*06c0*/  IMAD.MOV.U32 R18, RZ, RZ, RZ ;  /* 0x000000ffff127224 */ /* 0x000fd200078e00ff */
[C---:B------:R-:W-:Y:S02]  /*06d0*/  FSETP.NEU.AND P0, PT, R3.reuse, RZ, PT ;  /* 0x000000ff0300720b */ /* 0x040fe40003f0d000 */
[----:B------:R-:W-:-:S04]  /*06e0*/  LOP3.LUT R9, R3, 0x80000000, R7, 0x48, !PT ;  /* 0x8000000003097812 */ /* 0x000fc800078e4807 */
[----:B------:R-:W-:-:S07]  /*06f0*/  LOP3.LUT R19, R9, R19, RZ, 0xfc, !PT ;  /* 0x0000001309137212 */ /* 0x000fce00078efcff */
[----:B------:R-:W-:Y:S05]  /*0700*/  @!P0 BRA `(.L_x_6) ;  /* 0x00000000007c8947 */ /* 0x000fea0003800000 */
[----:B------:R-:W-:Y:S02]  /*0710*/  IMAD.MOV R3, RZ, RZ, -R10 ;  /* 0x000000ffff037224 */ /* 0x000fe400078e0a0a */
[----:B------:R-:W-:-:S06]  /*0720*/  IMAD.MOV.U32 R2, RZ, RZ, RZ ;  /* 0x000000ffff027224 */ /* 0x000fcc00078e00ff */
[----:B------:R-:W-:Y:S02]  /*0730*/  DFMA R2, R14, -R2, R16 ;  /* 0x800000020e02722b */ /* 0x000fe40000000010 */
[----:B------:R-:W-:-:S04]  /*0740*/  DMUL.RP R16, R16, R18 ;  /* 0x0000001210107228 */ /* 0x000fc80000008000 */
[----:B------:R-:W-:-:S04]  /*0750*/  IADD3 R2, PT, PT, -R10, -0x43300000, RZ ;  /* 0xbcd000000a027810 */ /* 0x000fc80007ffe1ff */
[----:B------:R-:W-:Y:S02]  /*0760*/  FSETP.NEU.AND P0, PT, |R3|, R2, PT ;  /* 0x000000020300720b */ /* 0x000fe40003f0d200 */
[----:B------:R-:W-:Y:S02]  /*0770*/  LOP3.LUT R9, R17, R9, RZ, 0x3c, !PT ;  /* 0x0000000911097212 */ /* 0x000fe400078e3cff */
[----:B------:R-:W-:Y:S02]  /*0780*/  FSEL R14, R16, R14, !P0 ;  /* 0x0000000e100e7208 */ /* 0x000fe40004000000 */
[----:B------:R-:W-:Y:S01]  /*0790*/  FSEL R15, R9, R15, !P0 ;  /* 0x0000000f090f7208 */ /* 0x000fe20004000000 */
[----:B------:R-:W-:Y:S06]  /*07a0*/  BRA `(.L_x_6) ;  /* 0x0000000000547947 */ /* 0x000fec0003800000 */
.L_x_5:
[----:B------:R-:W-:-:S14]  /*07b0*/  DSETP.NAN.AND P0, PT, R10, R10, PT ;  /* 0x0000000a0a00722a */ /* 0x000fdc0003f08000 */
[----:B------:R-:W-:Y:S05]  /*07c0*/  @P0 BRA `(.L_x_7) ;  /* 0x0000000000440947 */ /* 0x000fea0003800000 */
[----:B------:R-:W-:-:S14]  /*07d0*/  DSETP.NAN.AND P0, PT, R6, R6, PT ;  /* 0x000000060600722a */ /* 0x000fdc0003f08000 */
[----:B------:R-:W-:Y:S05]  /*07e0*/  @P0 BRA `(.L_x_8) ;  /* 0x0000000000300947 */ /* 0x000fea0003800000 */
[----:B------:R-:W-:Y:S01]  /*07f0*/  ISETP.NE.AND P0, PT, R22, R23, PT ;  /* 0x000000171600720c */ /* 0x000fe20003f05270 */
[----:B------:R-:W-:Y:S02]  /*0800*/  IMAD.MOV.U32 R14, RZ, RZ, 0x0 ;  /* 0x00000000ff0e7424 */ /* 0x000fe400078e00ff */
[----:B------:R-:W-:-:S10]  /*0810*/  IMAD.MOV.U32 R15, RZ, RZ, -0x80000 ;  /* 0xfff80000ff0f7424 */ /* 0x000fd400078e00ff */
[----:B------:R-:W-:Y:S05]  /*0820*/  @!P0 BRA `(.L_x_6) ;  /* 0x0000000000348947 */ /* 0x000fea0003800000 */
[----:B------:R-:W-:Y:S02]  /*0830*/  ISETP.NE.AND P0, PT, R22, 0x7ff00000, PT ;  /* 0x7ff000001600780c */ /* 0x000fe40003f05270 */
[----:B------:R-:W-:Y:S02]  /*0840*/  LOP3.LUT R15, R11, 0x80000000, R7, 0x48, !PT ;  /* 0x800000000b0f7812 */ /* 0x000fe400078e4807 */
[----:B------:R-:W-:-:S13]  /*0850*/  ISETP.EQ.OR P0, PT, R23, RZ, !P0 ;  /* 0x000000ff1700720c */ /* 0x000fda0004702670 */
[----:B------:R-:W-:Y:S01]  /*0860*/  @P0 LOP3.LUT R2, R15, 0x7ff00000, RZ, 0xfc, !PT ;  /* 0x7ff000000f020812 */ /* 0x000fe200078efcff */
[----:B------:R-:W-:Y:S02]  /*0870*/  @!P0 IMAD.MOV.U32 R14, RZ, RZ, RZ ;  /* 0x000000ffff0e8224 */ /* 0x000fe400078e00ff */
[----:B------:R-:W-:Y:S02]  /*0880*/  @P0 IMAD.MOV.U32 R14, RZ, RZ, RZ ;  /* 0x000000ffff0e0224 */ /* 0x000fe400078e00ff */
[----:B------:R-:W-:Y:S01]  /*0890*/  @P0 IMAD.MOV.U32 R15, RZ, RZ, R2 ;  /* 0x000000ffff0f0224 */ /* 0x000fe200078e0002 */
[----:B------:R-:W-:Y:S06]  /*08a0*/  BRA `(.L_x_6) ;  /* 0x0000000000147947 */ /* 0x000fec0003800000 */
.L_x_8:
[----:B------:R-:W-:Y:S01]  /*08b0*/  LOP3.LUT R15, R7, 0x80000, RZ, 0xfc, !PT ;  /* 0x00080000070f7812 */ /* 0x000fe200078efcff */
[----:B------:R-:W-:Y:S01]  /*08c0*/  IMAD.MOV.U32 R14, RZ, RZ, R6 ;  /* 0x000000ffff0e7224 */ /* 0x000fe200078e0006 */
[----:B------:R-:W-:Y:S06]  /*08d0*/  BRA `(.L_x_6) ;  /* 0x0000000000087947 */ /* 0x000fec0003800000 */
.L_x_7:
[----:B------:R-:W-:Y:S01]  /*08e0*/  LOP3.LUT R15, R11, 0x80000, RZ, 0xfc, !PT ;  /* 0x000800000b0f7812 */ /* 0x000fe200078efcff */
[----:B------:R-:W-:-:S07]  /*08f0*/  IMAD.MOV.U32 R14, RZ, RZ, R10 ;  /* 0x000000ffff0e7224 */ /* 0x000fce00078e000a */
.L_x_6:
[----:B------:R-:W-:Y:S05]  /*0900*/  BSYNC.RECONVERGENT B2 ;  /* 0x0000000000027941 */ /* 0x000fea0003800200 */
.L_x_4:
[----:B------:R-:W-:Y:S02]  /*0910*/  IMAD.MOV.U32 R13, RZ, RZ, 0x0 ;  /* 0x00000000ff0d7424 */ /* 0x000fe400078e00ff */
[----:B------:R-:W-:Y:S02]  /*0920*/  IMAD.MOV.U32 R2, RZ, RZ, R14 ;  /* 0x000000ffff027224 */ /* 0x000fe400078e000e */
[----:B------:R-:W-:Y:S01]  /*0930*/  IMAD.MOV.U32 R3, RZ, RZ, R15 ;  /* 0x000000ffff037224 */ /* 0x000fe200078e000f */
[----:B------:R-:W-:Y:S06]  /*0940*/  RET.REL.NODEC R12 `(_Z7maxPolydPddiS_) ;  /* 0xfffffff40cac7950 */ /* 0x000fec0003c3ffff */
.L_x_9:
[----:B------:R-:W-:-:S00]  /*0950*/  BRA `(.L_x_9) ;  /* 0xfffffffc00fc7947 */ /* 0x000fc0000383ffff */
[----:B------:R-:W-:-:S00]  /*0960*/  NOP ;  /* 0x0000000000007918 */ /* 0x000fc00000000000 */
        /* <DEDUP_REMOVED lines=9> */
.L_x_10:


//--------------------- .nv.shared.reserved.0     --------------------------
	.section	.nv.shared.reserved.0,"aw",@nobits
	.weak		__nv_reservedSMEM_offset_0_alias
	.size		__nv_reservedSMEM_offset_0_alias, 0, 64
	.other		__nv_reservedSMEM_offset_0_alias,@"STO_CUDA_RESERVED_SHARED STV_DEFAULT"
__nv_reservedSMEM_offset_0_alias:
	.zero		0
	.zero		64


//--------------------- .nv.constant0._Z7maxPolydPddiS_ --------------------------
	.section	.nv.constant0._Z7maxPolydPddiS_,"a",@progbits
	.sectionflags	@""
	.align	4
.nv.constant0._Z7maxPolydPddiS_:
	.zero		936


//--------------------- SYMBOLS --------------------------

	.type		.nv.reservedSmem.offset0,@object
	.size		.nv.reservedSmem.offset0,0x4
